//
// Generated by NVIDIA NVVM Compiler
//
// Compiler Build ID: CL-36424714
// Cuda compilation tools, release 13.0, V13.0.88
// Based on NVVM 20.0.0
//

.version 9.0
.target sm_100
.address_size 64

	// .globl	_Z3add7array3dS_

.visible .entry _Z3add7array3dS_(
	.param .align 8 .b8 _Z3add7array3dS__param_0[24],
	.param .align 8 .b8 _Z3add7array3dS__param_1[24]
)
{
	.reg .pred 	%p<4>;
	.reg .b32 	%r<26>;
	.reg .b32 	%f<2>;
	.reg .b64 	%rd<9>;

	ld.param.u32 	%r1, [_Z3add7array3dS__param_0+4];
	ld.param.u64 	%rd1, [_Z3add7array3dS__param_0+16];
	ld.param.u32 	%r4, [_Z3add7array3dS__param_1+4];
	ld.param.u32 	%r5, [_Z3add7array3dS__param_1+8];
	ld.param.u64 	%rd2, [_Z3add7array3dS__param_1+16];
	ld.param.v2.u32 	{%r2, %r3}, [_Z3add7array3dS__param_0+8];
	mov.u32 	%r15, %ctaid.x;
	mov.u32 	%r6, %ntid.x;
	mov.u32 	%r16, %tid.x;
	mad.lo.s32 	%r25, %r15, %r6, %r16;
	setp.ge.s32 	%p1, %r25, %r3;
	@%p1 bra 	$L__BB0_5;
	mul.lo.s32 	%r8, %r1, %r2;
	mov.u32 	%r17, %nctaid.x;
	mul.lo.s32 	%r9, %r6, %r17;
	cvta.to.global.u64 	%rd3, %rd2;
	cvta.to.global.u64 	%rd4, %rd1;
$L__BB0_2:
	div.s32 	%r11, %r25, %r8;
	mul.lo.s32 	%r18, %r11, %r8;
	sub.s32 	%r19, %r25, %r18;
	div.s32 	%r12, %r19, %r2;
	add.s32 	%r13, %r12, 1;
	setp.ge.s32 	%p2, %r13, %r4;
	@%p2 bra 	$L__BB0_4;
	rem.s32 	%r20, %r25, %r2;
	mad.lo.s32 	%r21, %r11, %r1, %r12;
	mad.lo.s32 	%r22, %r21, %r2, %r20;
	mul.wide.s32 	%rd5, %r22, 4;
	add.s64 	%rd6, %rd4, %rd5;
	ld.global.f32 	%f1, [%rd6];
	mad.lo.s32 	%r23, %r11, %r4, %r13;
	mad.lo.s32 	%r24, %r23, %r5, %r20;
	mul.wide.s32 	%rd7, %r24, 4;
	add.s64 	%rd8, %rd3, %rd7;
	st.global.f32 	[%rd8], %f1;
$L__BB0_4:
	add.s32 	%r25, %r25, %r9;
	setp.lt.s32 	%p3, %r25, %r3;
	@%p3 bra 	$L__BB0_2;
$L__BB0_5:
	ret;

}


// ===== COMPILED SASS (sm_100) =====

	.target	sm_100

	.elftype	@"ET_EXEC"


//--------------------- .note.nv.tkinfo           --------------------------
	.section	.note.nv.tkinfo,"",@"SHT_NOTE"
	.sectionflags	@"SHF_NOTE_NV_TKINFO"
	.tkinfo
        /*0018*/ 	.word	0x00000002
        /*0030*/ 	.string	""
        /*0030*/ 	.string	"ptxas"
        /*0030*/ 	.string	"Cuda compilation tools, release 13.0, V13.0.88"
        /*0030*/ 	.string	"Build cuda_13.0.r13.0/compiler.36424714_0"
        /*0030*/ 	.string	"-arch sm_100 -m 64 "



//--------------------- .note.nv.cuinfo           --------------------------
	.section	.note.nv.cuinfo,"",@"SHT_NOTE"
	.sectionflags	@"SHF_NOTE_NV_CUINFO"
        /*0018*/ 	.short	0x0002
        /*001a*/ 	.short	0x0064
        /*001c*/ 	.short	0x0082
	.zero		2


//--------------------- .nv.info                  --------------------------
	.section	.nv.info,"",@"SHT_CUDA_INFO"
	.align	4


	//----- nvinfo : EIATTR_REGCOUNT
	.align		4
        /*0000*/ 	.byte	0x04, 0x2f
        /*0002*/ 	.short	(.L_1 - .L_0)
	.align		4
.L_0:
        /*0004*/ 	.word	index@(_Z3add7array3dS_)
        /*0008*/ 	.word	0x00000016


	//----- nvinfo : EIATTR_FRAME_SIZE
	.align		4
.L_1:
        /*000c*/ 	.byte	0x04, 0x11
        /*000e*/ 	.short	(.L_3 - .L_2)
	.align		4
.L_2:
        /*0010*/ 	.word	index@(_Z3add7array3dS_)
        /*0014*/ 	.word	0x00000000


	//----- nvinfo : EIATTR_MIN_STACK_SIZE
	.align		4
.L_3:
        /*0018*/ 	.byte	0x04, 0x12
        /*001a*/ 	.short	(.L_5 - .L_4)
	.align		4
.L_4:
        /*001c*/ 	.word	index@(_Z3add7array3dS_)
        /*0020*/ 	.word	0x00000000
.L_5:


//--------------------- .nv.compat                --------------------------
	.section	.nv.compat,"",@"SHT_CUDA_COMPAT_INFO"
	.align	4
        /*0000*/ 	.byte	0x02, 0x09, 0x00, 0x00, 0x02, 0x02, 0x01, 0x00, 0x02, 0x05, 0x05, 0x00, 0x03, 0x07, 0x01, 0x01
        /*0010*/ 	.byte	0x02, 0x03, 0x00, 0x00, 0x02, 0x06, 0x01, 0x00, 0x04, 0x0b, 0x08, 0x00, 0x09, 0x00, 0x00, 0x00
        /*0020*/ 	.byte	0x00, 0x00, 0x00, 0x00


//--------------------- .nv.info._Z3add7array3dS_ --------------------------
	.section	.nv.info._Z3add7array3dS_,"",@"SHT_CUDA_INFO"
	.sectionflags	@""
	.align	4


	//----- nvinfo : EIATTR_CUDA_API_VERSION
	.align		4
        /*0000*/ 	.byte	0x04, 0x37
        /*0002*/ 	.short	(.L_7 - .L_6)
.L_6:
        /*0004*/ 	.word	0x00000082


	//----- nvinfo : EIATTR_KPARAM_INFO
	.align		4
.L_7:
        /*0008*/ 	.byte	0x04, 0x17
        /*000a*/ 	.short	(.L_9 - .L_8)
.L_8:
        /*000c*/ 	.word	0x00000000
        /*0010*/ 	.short	0x0001
        /*0012*/ 	.short	0x0018
        /*0014*/ 	.byte	0x00, 0xf0, 0x61, 0x00


	//----- nvinfo : EIATTR_KPARAM_INFO
	.align		4
.L_9:
        /*0018*/ 	.byte	0x04, 0x17
        /*001a*/ 	.short	(.L_11 - .L_10)
.L_10:
        /*001c*/ 	.word	0x00000000
        /*0020*/ 	.short	0x0000
        /*0022*/ 	.short	0x0000
        /*0024*/ 	.byte	0x00, 0xf0, 0x61, 0x00


	//----- nvinfo : EIATTR_SPARSE_MMA_MASK
	.align		4
.L_11:
        /*0028*/ 	.byte	0x03, 0x50
        /*002a*/ 	.short	0x0000


	//----- nvinfo : EIATTR_MAXREG_COUNT
	.align		4
        /*002c*/ 	.byte	0x03, 0x1b
        /*002e*/ 	.short	0x00ff


	//----- nvinfo : EIATTR_MERCURY_ISA_VERSION
	.align		4
        /*0030*/ 	.byte	0x03, 0x5f
        /*0032*/ 	.short	0x0101


	//----- nvinfo : EIATTR_VRC_CTA_INIT_COUNT
	.align		4
        /*0034*/ 	.byte	0x02, 0x4a
	.zero		1
	.zero		1


	//----- nvinfo : EIATTR_EXIT_INSTR_OFFSETS
	.align		4
        /*0038*/ 	.byte	0x04, 0x1c
        /*003a*/ 	.short	(.L_13 - .L_12)


	//   ....[0]....
.L_12:
        /*003c*/ 	.word	0x00000070


	//   ....[1]....
        /*0040*/ 	.word	0x00000630


	//----- nvinfo : EIATTR_CRS_STACK_SIZE
	.align		4
.L_13:
        /*0044*/ 	.byte	0x04, 0x1e
        /*0046*/ 	.short	(.L_15 - .L_14)
.L_14:
        /*0048*/ 	.word	0x00000000


	//----- nvinfo : EIATTR_CBANK_PARAM_SIZE
	.align		4
.L_15:
        /*004c*/ 	.byte	0x03, 0x19
        /*004e*/ 	.short	0x0030


	//----- nvinfo : EIATTR_PARAM_CBANK
	.align		4
        /*0050*/ 	.byte	0x04, 0x0a
        /*0052*/ 	.short	(.L_17 - .L_16)
	.align		4
.L_16:
        /*0054*/ 	.word	index@(.nv.constant0._Z3add7array3dS_)
        /*0058*/ 	.short	0x0380
        /*005a*/ 	.short	0x0030


	//----- nvinfo : EIATTR_SW_WAR
	.align		4
.L_17:
        /*005c*/ 	.byte	0x04, 0x36
        /*005e*/ 	.short	(.L_19 - .L_18)
.L_18:
        /*0060*/ 	.word	0x00000008
.L_19:


//--------------------- .nv.callgraph             --------------------------
	.section	.nv.callgraph,"",@"SHT_CUDA_CALLGRAPH"
	.align	4
	.sectionentsize	8
	.align		4
        /*0000*/ 	.word	0x00000000
	.align		4
        /*0004*/ 	.word	0xffffffff
	.align		4
        /*0008*/ 	.word	0x00000000
	.align		4
        /*000c*/ 	.word	0xfffffffe
	.align		4
        /*0010*/ 	.word	0x00000000
	.align		4
        /*0014*/ 	.word	0xfffffffd
	.align		4
        /*0018*/ 	.word	0x00000000
	.align		4
        /*001c*/ 	.word	0xfffffffc


//--------------------- .text._Z3add7array3dS_    --------------------------
	.section	.text._Z3add7array3dS_,"ax",@progbits
	.align	128
        .global         _Z3add7array3dS_
        .type           _Z3add7array3dS_,@function
        .size           _Z3add7array3dS_,(.L_x_4 - _Z3add7array3dS_)
        .other          _Z3add7array3dS_,@"STO_CUDA_ENTRY STV_DEFAULT"
_Z3add7array3dS_:
.text._Z3add7array3dS_:
[----:B------:R-:W-:Y:S01]  /*0000*/  LDC R1, c[0x0][0x37c] ;  /* 0x0000df00ff017b82 */ /* 0x000fe20000000800 */
[----:B------:R-:W0:Y:S07]  /*0010*/  S2R R13, SR_TID.X ;  /* 0x00000000000d7919 */ /* 0x000e2e0000002100 */
[----:B------:R-:W0:Y:S01]  /*0020*/  S2UR UR4, SR_CTAID.X ;  /* 0x00000000000479c3 */ /* 0x000e220000002500 */
[----:B------:R-:W1:Y:S07]  /*0030*/  LDCU UR5, c[0x0][0x38c] ;  /* 0x00007180ff0577ac */ /* 0x000e6e0008000800 */
[----:B------:R-:W0:Y:S02]  /*0040*/  LDC R12, c[0x0][0x360] ;  /* 0x0000d800ff0c7b82 */ /* 0x000e240000000800 */
[----:B0-----:R-:W-:-:S05]  /*0050*/  IMAD R13, R12, UR4, R13 ;  /* 0x000000040c0d7c24 */ /* 0x001fca000f8e020d */
[----:B-1----:R-:W-:-:S13]  /*0060*/  ISETP.GE.AND P0, PT, R13, UR5, PT ;  /* 0x000000050d007c0c */ /* 0x002fda000bf06270 */
[----:B------:R-:W-:Y:S05]  /*0070*/  @P0 EXIT ;  /* 0x000000000000094d */ /* 0x000fea0003800000 */
[----:B------:R-:W0:Y:S01]  /*0080*/  LDC R0, c[0x0][0x388] ;  /* 0x0000e200ff007b82 */ /* 0x000e220000000800 */
[----:B------:R-:W0:Y:S01]  /*0090*/  LDCU UR4, c[0x0][0x384] ;  /* 0x00007080ff0477ac */ /* 0x000e220008000800 */
[----:B------:R-:W1:Y:S06]  /*00a0*/  LDCU.64 UR6, c[0x0][0x358] ;  /* 0x00006b00ff0677ac */ /* 0x000e6c0008000a00 */
[----:B------:R-:W2:Y:S01]  /*00b0*/  LDC R9, c[0x0][0x388] ;  /* 0x0000e200ff097b82 */ /* 0x000ea20000000800 */
[----:B------:R-:W3:Y:S01]  /*00c0*/  LDCU UR8, c[0x0][0x384] ;  /* 0x00007080ff0877ac */ /* 0x000ee20008000800 */
[----:B------:R-:W4:Y:S06]  /*00d0*/  LDCU UR9, c[0x0][0x38c] ;  /* 0x00007180ff0977ac */ /* 0x000f2c0008000800 */
[----:B------:R-:W1:Y:S01]  /*00e0*/  LDC R10, c[0x0][0x39c] ;  /* 0x0000e700ff0a7b82 */ /* 0x000e620000000800 */
[----:B------:R-:W0:Y:S02]  /*00f0*/  LDCU UR5, c[0x0][0x3a0] ;  /* 0x00007400ff0577ac */ /* 0x000e240008000800 */
[----:B0-----:R-:W-:-:S05]  /*0100*/  IMAD R0, R0, UR4, RZ ;  /* 0x0000000400007c24 */ /* 0x001fca000f8e02ff */
[----:B------:R-:W0:Y:S01]  /*0110*/  LDC.64 R2, c[0x0][0x390] ;  /* 0x0000e400ff027b82 */ /* 0x000e220000000a00 */
[----:B------:R-:W5:Y:S01]  /*0120*/  LDCU UR4, c[0x0][0x370] ;  /* 0x00006e00ff0477ac */ /* 0x000f620008000800 */
[----:B------:R-:W-:-:S04]  /*0130*/  IABS R8, R0 ;  /* 0x0000000000087213 */ /* 0x000fc80000000000 */
[----:B------:R-:W3:Y:S02]  /*0140*/  I2F.RP R11, R8 ;  /* 0x00000008000b7306 */ /* 0x000ee40000209400 */
[----:B------:R-:W0:Y:S01]  /*0150*/  LDC.64 R4, c[0x0][0x3a8] ;  /* 0x0000ea00ff047b82 */ /* 0x000e220000000a00 */
[----:B-----5:R-:W-:-:S05]  /*0160*/  IMAD R12, R12, UR4, RZ ;  /* 0x000000040c0c7c24 */ /* 0x020fca000f8e02ff */
[----:B---3--:R-:W3:Y:S02]  /*0170*/  MUFU.RCP R11, R11 ;  /* 0x0000000b000b7308 */ /* 0x008ee40000001000 */
[----:B---3--:R-:W-:-:S06]  /*0180*/  VIADD R6, R11, 0xffffffe ;  /* 0x0ffffffe0b067836 */ /* 0x008fcc0000000000 */
[----:B------:R3:W5:Y:S02]  /*0190*/  F2I.FTZ.U32.TRUNC.NTZ R7, R6 ;  /* 0x0000000600077305 */ /* 0x000764000021f000 */
[----:B---3--:R-:W-:Y:S02]  /*01a0*/  HFMA2 R6, -RZ, RZ, 0, 0 ;  /* 0x00000000ff067431 */ /* 0x008fe400000001ff */
[----:B-----5:R-:W-:-:S04]  /*01b0*/  IMAD.MOV R11, RZ, RZ, -R7 ;  /* 0x000000ffff0b7224 */ /* 0x020fc800078e0a07 */
[----:B------:R-:W-:-:S04]  /*01c0*/  IMAD R11, R11, R8, RZ ;  /* 0x000000080b0b7224 */ /* 0x000fc800078e02ff */
[----:B012-4-:R-:W-:-:S07]  /*01d0*/  IMAD.HI.U32 R11, R7, R11, R6 ;  /* 0x0000000b070b7227 */ /* 0x017fce00078e0006 */
.L_x_2:
[----:B------:R-:W-:Y:S01]  /*01e0*/  IABS R6, R0 ;  /* 0x0000000000067213 */ /* 0x000fe20000000000 */
[----:B------:R-:W-:Y:S01]  /*01f0*/  BSSY.RECONVERGENT B0, `(.L_x_0) ;  /* 0x0000040000007945 */ /* 0x000fe20003800200 */
[----:B0-----:R-:W-:Y:S02]  /*0200*/  IABS R15, R13 ;  /* 0x0000000d000f7213 */ /* 0x001fe40000000000 */
[----:B------:R-:W-:Y:S01]  /*0210*/  IABS R14, R9 ;  /* 0x00000009000e7213 */ /* 0x000fe20000000000 */
[----:B------:R-:W-:Y:S02]  /*0220*/  IMAD.MOV R6, RZ, RZ, -R6 ;  /* 0x000000ffff067224 */ /* 0x000fe400078e0a06 */
[----:B------:R-:W-:Y:S01]  /*0230*/  IMAD.HI.U32 R17, R11, R15, RZ ;  /* 0x0000000f0b117227 */ /* 0x000fe200078e00ff */
[----:B------:R-:W0:Y:S03]  /*0240*/  I2F.RP R16, R14 ;  /* 0x0000000e00107306 */ /* 0x000e260000209400 */
[----:B------:R-:W-:Y:S01]  /*0250*/  IMAD R7, R17, R6, R15 ;  /* 0x0000000611077224 */ /* 0x000fe200078e020f */
[----:B------:R-:W-:-:S04]  /*0260*/  IABS R6, R0 ;  /* 0x0000000000067213 */ /* 0x000fc80000000000 */
[----:B------:R-:W-:Y:S01]  /*0270*/  ISETP.GT.U32.AND P2, PT, R8, R7, PT ;  /* 0x000000070800720c */ /* 0x000fe20003f44070 */
[----:B0-----:R-:W0:-:S12]  /*0280*/  MUFU.RCP R16, R16 ;  /* 0x0000001000107308 */ /* 0x001e180000001000 */
[----:B------:R-:W-:Y:S01]  /*0290*/  @!P2 IMAD.IADD R7, R7, 0x1, -R6 ;  /* 0x000000010707a824 */ /* 0x000fe200078e0a06 */
[----:B------:R-:W-:Y:S01]  /*02a0*/  LOP3.LUT R6, R13, R0, RZ, 0x3c, !PT ;  /* 0x000000000d067212 */ /* 0x000fe200078e3cff */
[----:B------:R-:W-:Y:S01]  /*02b0*/  @!P2 VIADD R17, R17, 0x1 ;  /* 0x000000011111a836 */ /* 0x000fe20000000000 */
[----:B------:R-:W-:Y:S02]  /*02c0*/  ISETP.NE.AND P2, PT, R0, RZ, PT ;  /* 0x000000ff0000720c */ /* 0x000fe40003f45270 */
[----:B------:R-:W-:Y:S02]  /*02d0*/  ISETP.GE.U32.AND P0, PT, R7, R8, PT ;  /* 0x000000080700720c */ /* 0x000fe40003f06070 */
[----:B------:R-:W-:Y:S02]  /*02e0*/  ISETP.GE.AND P1, PT, R6, RZ, PT ;  /* 0x000000ff0600720c */ /* 0x000fe40003f26270 */
[----:B0-----:R-:W-:-:S04]  /*02f0*/  IADD3 R6, PT, PT, R16, 0xffffffe, RZ ;  /* 0x0ffffffe10067810 */ /* 0x001fc80007ffe0ff */
[----:B------:R0:W1:Y:S05]  /*0300*/  F2I.FTZ.U32.TRUNC.NTZ R7, R6 ;  /* 0x0000000600077305 */ /* 0x00006a000021f000 */
[----:B------:R-:W-:-:S05]  /*0310*/  @P0 VIADD R17, R17, 0x1 ;  /* 0x0000000111110836 */ /* 0x000fca0000000000 */
[----:B------:R-:W-:Y:S02]  /*0320*/  @!P1 IADD3 R17, PT, PT, -R17, RZ, RZ ;  /* 0x000000ff11119210 */ /* 0x000fe40007ffe1ff */
[----:B------:R-:W-:Y:S02]  /*0330*/  @!P2 LOP3.LUT R17, RZ, R0, RZ, 0x33, !PT ;  /* 0x00000000ff11a212 */ /* 0x000fe400078e33ff */
[----:B0-----:R-:W-:-:S03]  /*0340*/  MOV R6, RZ ;  /* 0x000000ff00067202 */ /* 0x001fc60000000f00 */
[----:B------:R-:W-:Y:S02]  /*0350*/  IMAD.MOV R16, RZ, RZ, -R17 ;  /* 0x000000ffff107224 */ /* 0x000fe400078e0a11 */
[----:B-1----:R-:W-:Y:S02]  /*0360*/  IMAD.MOV R19, RZ, RZ, -R7 ;  /* 0x000000ffff137224 */ /* 0x002fe400078e0a07 */
[----:B------:R-:W-:Y:S02]  /*0370*/  IMAD R16, R0, R16, R13 ;  /* 0x0000001000107224 */ /* 0x000fe400078e020d */
[----:B------:R-:W-:-:S03]  /*0380*/  IMAD R19, R19, R14, RZ ;  /* 0x0000000e13137224 */ /* 0x000fc600078e02ff */
[----:B------:R-:W-:Y:S01]  /*0390*/  IABS R18, R16 ;  /* 0x0000001000127213 */ /* 0x000fe20000000000 */
[----:B------:R-:W-:Y:S01]  /*03a0*/  IMAD.HI.U32 R6, R7, R19, R6 ;  /* 0x0000001307067227 */ /* 0x000fe200078e0006 */
[----:B------:R-:W-:-:S03]  /*03b0*/  LOP3.LUT R16, R16, R9, RZ, 0x3c, !PT ;  /* 0x0000000910107212 */ /* 0x000fc600078e3cff */
[----:B------:R-:W-:Y:S01]  /*03c0*/  IMAD.MOV.U32 R19, RZ, RZ, R18 ;  /* 0x000000ffff137224 */ /* 0x000fe200078e0012 */
[----:B------:R-:W-:Y:S02]  /*03d0*/  ISETP.GE.AND P0, PT, R16, RZ, PT ;  /* 0x000000ff1000720c */ /* 0x000fe40003f06270 */
[----:B------:R-:W-:Y:S01]  /*03e0*/  LOP3.LUT R16, RZ, R9, RZ, 0x33, !PT ;  /* 0x00000009ff107212 */ /* 0x000fe200078e33ff */
[----:B------:R-:W-:-:S05]  /*03f0*/  IMAD.HI.U32 R7, R6, R19, RZ ;  /* 0x0000001306077227 */ /* 0x000fca00078e00ff */
[----:B------:R-:W-:-:S05]  /*0400*/  IADD3 R18, PT, PT, -R7, RZ, RZ ;  /* 0x000000ff07127210 */ /* 0x000fca0007ffe1ff */
[----:B------:R-:W-:-:S05]  /*0410*/  IMAD R19, R14, R18, R19 ;  /* 0x000000120e137224 */ /* 0x000fca00078e0213 */
[----:B------:R-:W-:-:S13]  /*0420*/  ISETP.GT.U32.AND P2, PT, R14, R19, PT ;  /* 0x000000130e00720c */ /* 0x000fda0003f44070 */
[----:B------:R-:W-:Y:S01]  /*0430*/  @!P2 IMAD.IADD R19, R19, 0x1, -R14 ;  /* 0x000000011313a824 */ /* 0x000fe200078e0a0e */
[----:B------:R-:W-:-:S04]  /*0440*/  @!P2 IADD3 R7, PT, PT, R7, 0x1, RZ ;  /* 0x000000010707a810 */ /* 0x000fc80007ffe0ff */
[----:B------:R-:W-:-:S13]  /*0450*/  ISETP.GE.U32.AND P1, PT, R19, R14, PT ;  /* 0x0000000e1300720c */ /* 0x000fda0003f26070 */
[----:B------:R-:W-:Y:S01]  /*0460*/  @P1 VIADD R7, R7, 0x1 ;  /* 0x0000000107071836 */ /* 0x000fe20000000000 */
[----:B------:R-:W-:-:S04]  /*0470*/  ISETP.NE.AND P1, PT, R9, RZ, PT ;  /* 0x000000ff0900720c */ /* 0x000fc80003f25270 */
[----:B------:R-:W-:-:S04]  /*0480*/  @!P0 IADD3 R7, PT, PT, -R7, RZ, RZ ;  /* 0x000000ff07078210 */ /* 0x000fc80007ffe1ff */
[----:B------:R-:W-:-:S05]  /*0490*/  SEL R18, R16, R7, !P1 ;  /* 0x0000000710127207 */ /* 0x000fca0004800000 */
[----:B------:R-:W-:-:S05]  /*04a0*/  VIADD R19, R18, 0x1 ;  /* 0x0000000112137836 */ /* 0x000fca0000000000 */
[----:B------:R-:W-:-:S13]  /*04b0*/  ISETP.GE.AND P0, PT, R19, R10, PT ;  /* 0x0000000a1300720c */ /* 0x000fda0003f06270 */
[----:B------:R-:W-:Y:S05]  /*04c0*/  @P0 BRA `(.L_x_1) ;  /* 0x0000000000480947 */ /* 0x000fea0003800000 */
[----:B------:R-:W-:Y:S01]  /*04d0*/  IMAD.HI.U32 R6, R6, R15, RZ ;  /* 0x0000000f06067227 */ /* 0x000fe200078e00ff */
[----:B------:R-:W-:-:S04]  /*04e0*/  ISETP.GE.AND P2, PT, R13, RZ, PT ;  /* 0x000000ff0d00720c */ /* 0x000fc80003f46270 */
[----:B------:R-:W-:-:S05]  /*04f0*/  IADD3 R6, PT, PT, -R6, RZ, RZ ;  /* 0x000000ff06067210 */ /* 0x000fca0007ffe1ff */
[----:B------:R-:W-:Y:S02]  /*0500*/  IMAD R15, R14, R6, R15 ;  /* 0x000000060e0f7224 */ /* 0x000fe400078e020f */
[----:B------:R-:W-:-:S03]  /*0510*/  IMAD R6, R17, UR8, R18 ;  /* 0x0000000811067c24 */ /* 0x000fc6000f8e0212 */
[----:B------:R-:W-:-:S13]  /*0520*/  ISETP.GT.U32.AND P0, PT, R14, R15, PT ;  /* 0x0000000f0e00720c */ /* 0x000fda0003f04070 */
[----:B------:R-:W-:-:S05]  /*0530*/  @!P0 IMAD.IADD R15, R15, 0x1, -R14 ;  /* 0x000000010f0f8824 */ /* 0x000fca00078e0a0e */
[----:B------:R-:W-:-:S13]  /*0540*/  ISETP.GT.U32.AND P0, PT, R14, R15, PT ;  /* 0x0000000f0e00720c */ /* 0x000fda0003f04070 */
[----:B------:R-:W-:-:S05]  /*0550*/  @!P0 IADD3 R15, PT, PT, R15, -R14, RZ ;  /* 0x8000000e0f0f8210 */ /* 0x000fca0007ffe0ff */
[----:B------:R-:W-:-:S05]  /*0560*/  @!P2 IMAD.MOV R15, RZ, RZ, -R15 ;  /* 0x000000ffff0fa224 */ /* 0x000fca00078e0a0f */
[----:B------:R-:W-:-:S05]  /*0570*/  SEL R16, R16, R15, !P1 ;  /* 0x0000000f10107207 */ /* 0x000fca0004800000 */
[----:B------:R-:W-:-:S04]  /*0580*/  IMAD R7, R6, R9, R16 ;  /* 0x0000000906077224 */ /* 0x000fc800078e0210 */
[----:B------:R-:W-:-:S06]  /*0590*/  IMAD.WIDE R6, R7, 0x4, R2 ;  /* 0x0000000407067825 */ /* 0x000fcc00078e0202 */
[----:B------:R-:W2:Y:S01]  /*05a0*/  LDG.E R7, desc[UR6][R6.64] ;  /* 0x0000000606077981 */ /* 0x000ea2000c1e1900 */
[----:B------:R-:W-:-:S04]  /*05b0*/  IMAD R17, R17, R10, R19 ;  /* 0x0000000a11117224 */ /* 0x000fc800078e0213 */
[----:B------:R-:W-:-:S04]  /*05c0*/  IMAD R15, R17, UR5, R16 ;  /* 0x00000005110f7c24 */ /* 0x000fc8000f8e0210 */
[----:B------:R-:W-:-:S05]  /*05d0*/  IMAD.WIDE R14, R15, 0x4, R4 ;  /* 0x000000040f0e7825 */ /* 0x000fca00078e0204 */
[----:B--2---:R0:W-:Y:S02]  /*05e0*/  STG.E desc[UR6][R14.64], R7 ;  /* 0x000000070e007986 */ /* 0x0041e4000c101906 */
.L_x_1:
[----:B------:R-:W-:Y:S05]  /*05f0*/  BSYNC.RECONVERGENT B0 ;  /* 0x0000000000007941 */ /* 0x000fea0003800200 */
.L_x_0:
[----:B------:R-:W-:-:S04]  /*0600*/  IADD3 R13, PT, PT, R12, R13, RZ ;  /* 0x0000000d0c0d7210 */ /* 0x000fc80007ffe0ff */
[----:B------:R-:W-:-:S13]  /*0610*/  ISETP.GE.AND P0, PT, R13, UR9, PT ;  /* 0x000000090d007c0c */ /* 0x000fda000bf06270 */
[----:B------:R-:W-:Y:S05]  /*0620*/  @!P0 BRA `(.L_x_2) ;  /* 0xfffffff800ec8947 */ /* 0x000fea000383ffff */
[----:B------:R-:W-:Y:S05]  /*0630*/  EXIT ;  /* 0x000000000000794d */ /* 0x000fea0003800000 */
.L_x_3:
[----:B------:R-:W-:-:S00]  /*0640*/  BRA `(.L_x_3) ;  /* 0xfffffffc00fc7947 */ /* 0x000fc0000383ffff */
[----:B------:R-:W-:-:S00]  /*0650*/  NOP ;  /* 0x0000000000007918 */ /* 0x000fc00000000000 */
        /* <DEDUP_REMOVED lines=10> */
.L_x_4:


//--------------------- .nv.shared.reserved.0     --------------------------
	.section	.nv.shared.reserved.0,"aw",@nobits
	.weak		__nv_reservedSMEM_offset_0_alias
	.size		__nv_reservedSMEM_offset_0_alias, 0, 64
	.other		__nv_reservedSMEM_offset_0_alias,@"STO_CUDA_RESERVED_SHARED STV_DEFAULT"
__nv_reservedSMEM_offset_0_alias:
	.zero		0
	.zero		64


//--------------------- .nv.constant0._Z3add7array3dS_ --------------------------
	.section	.nv.constant0._Z3add7array3dS_,"a",@progbits
	.sectionflags	@""
	.align	4
.nv.constant0._Z3add7array3dS_:
	.zero		944


//--------------------- SYMBOLS --------------------------

	.type		.nv.reservedSmem.offset0,@object
	.size		.nv.reservedSmem.offset0,0x4
